	.headerflags	@"EF_CUDA_TEXMODE_UNIFIED EF_CUDA_64BIT_ADDRESS EF_CUDA_ACCELERATORS EF_CUDA_SM90 EF_CUDA_VIRTUAL_SM(EF_CUDA_SM90)"
	.elftype	@"ET_EXEC"


//--------------------- .nv.info                  --------------------------
	.section	.nv.info,"",@"SHT_CUDA_INFO"
	.align	4


	//----- nvinfo : EIATTR_REGCOUNT
	.align		4
        /*0000*/ 	.byte	0x04, 0x2f
        /*0002*/ 	.short	(.L_3 - .L_2)
	.align		4
.L_2:
        /*0004*/ 	.word	index@(triton_poi_fused__native_batch_norm_legit_no_training_add_convolution_31)
        /*0008*/ 	.word	0x0000001e


	//----- nvinfo : EIATTR_MIN_STACK_SIZE
	.align		4
.L_3:
        /*000c*/ 	.byte	0x04, 0x12
        /*000e*/ 	.short	(.L_5 - .L_4)
	.align		4
.L_4:
        /*0010*/ 	.word	index@(triton_poi_fused__native_batch_norm_legit_no_training_add_convolution_31)
        /*0014*/ 	.word	0x00000000


	//----- nvinfo : EIATTR_FRAME_SIZE
	.align		4
.L_5:
        /*0018*/ 	.byte	0x04, 0x11
        /*001a*/ 	.short	(.L_7 - .L_6)
	.align		4
.L_6:
        /*001c*/ 	.word	index@(triton_poi_fused__native_batch_norm_legit_no_training_add_convolution_31)
        /*0020*/ 	.word	0x00000000


	//----- nvinfo : EIATTR_MIN_STACK_SIZE
	.align		4
.L_7:
        /*0024*/ 	.byte	0x04, 0x12
        /*0026*/ 	.short	(.L_9 - .L_8)
	.align		4
.L_8:
        /*0028*/ 	.word	index@(triton_poi_fused__native_batch_norm_legit_no_training_add_convolution_31)
        /*002c*/ 	.word	0x00000000
.L_9:


//--------------------- .nv.info.triton_poi_fused__native_batch_norm_legit_no_training_add_convolution_31 --------------------------
	.section	.nv.info.triton_poi_fused__native_batch_norm_legit_no_training_add_convolution_31,"",@"SHT_CUDA_INFO"
	.sectionflags	@""
	.align	4


	//----- nvinfo : EIATTR_CUDA_API_VERSION
	.align		4
        /*0000*/ 	.byte	0x04, 0x37
        /*0002*/ 	.short	(.L_11 - .L_10)
.L_10:
        /*0004*/ 	.word	0x0000007c


	//----- nvinfo : EIATTR_KPARAM_INFO
	.align		4
.L_11:
        /*0008*/ 	.byte	0x04, 0x17
        /*000a*/ 	.short	(.L_13 - .L_12)
.L_12:
        /*000c*/ 	.word	0x00000000
        /*0010*/ 	.short	0x000c
        /*0012*/ 	.short	0x0060
        /*0014*/ 	.byte	0x00, 0xf0, 0x11, 0x00


	//----- nvinfo : EIATTR_KPARAM_INFO
	.align		4
.L_13:
        /*0018*/ 	.byte	0x04, 0x17
        /*001a*/ 	.short	(.L_15 - .L_14)
.L_14:
        /*001c*/ 	.word	0x00000000
        /*0020*/ 	.short	0x000b
        /*0022*/ 	.short	0x0058
        /*0024*/ 	.byte	0x00, 0xf4, 0x21, 0x00


	//----- nvinfo : EIATTR_KPARAM_INFO
	.align		4
.L_15:
        /*0028*/ 	.byte	0x04, 0x17
        /*002a*/ 	.short	(.L_17 - .L_16)
.L_16:
        /*002c*/ 	.word	0x00000000
        /*0030*/ 	.short	0x000a
        /*0032*/ 	.short	0x0050
        /*0034*/ 	.byte	0x00, 0xf4, 0x21, 0x00


	//----- nvinfo : EIATTR_KPARAM_INFO
	.align		4
.L_17:
        /*0038*/ 	.byte	0x04, 0x17
        /*003a*/ 	.short	(.L_19 - .L_18)
.L_18:
        /*003c*/ 	.word	0x00000000
        /*0040*/ 	.short	0x0009
        /*0042*/ 	.short	0x0048
        /*0044*/ 	.byte	0x00, 0xf4, 0x21, 0x00


	//----- nvinfo : EIATTR_KPARAM_INFO
	.align		4
.L_19:
        /*0048*/ 	.byte	0x04, 0x17
        /*004a*/ 	.short	(.L_21 - .L_20)
.L_20:
        /*004c*/ 	.word	0x00000000
        /*0050*/ 	.short	0x0008
        /*0052*/ 	.short	0x0040
        /*0054*/ 	.byte	0x00, 0xf4, 0x21, 0x00


	//----- nvinfo : EIATTR_KPARAM_INFO
	.align		4
.L_21:
        /*0058*/ 	.byte	0x04, 0x17
        /*005a*/ 	.short	(.L_23 - .L_22)
.L_22:
        /*005c*/ 	.word	0x00000000
        /*0060*/ 	.short	0x0007
        /*0062*/ 	.short	0x0038
        /*0064*/ 	.byte	0x00, 0xf4, 0x21, 0x00


	//----- nvinfo : EIATTR_KPARAM_INFO
	.align		4
.L_23:
        /*0068*/ 	.byte	0x04, 0x17
        /*006a*/ 	.short	(.L_25 - .L_24)
.L_24:
        /*006c*/ 	.word	0x00000000
        /*0070*/ 	.short	0x0006
        /*0072*/ 	.short	0x0030
        /*0074*/ 	.byte	0x00, 0xf4, 0x21, 0x00


	//----- nvinfo : EIATTR_KPARAM_INFO
	.align		4
.L_25:
        /*0078*/ 	.byte	0x04, 0x17
        /*007a*/ 	.short	(.L_27 - .L_26)
.L_26:
        /*007c*/ 	.word	0x00000000
        /*0080*/ 	.short	0x0005
        /*0082*/ 	.short	0x0028
        /*0084*/ 	.byte	0x00, 0xf4, 0x21, 0x00


	//----- nvinfo : EIATTR_KPARAM_INFO
	.align		4
.L_27:
        /*0088*/ 	.byte	0x04, 0x17
        /*008a*/ 	.short	(.L_29 - .L_28)
.L_28:
        /*008c*/ 	.word	0x00000000
        /*0090*/ 	.short	0x0004
        /*0092*/ 	.short	0x0020
        /*0094*/ 	.byte	0x00, 0xf4, 0x21, 0x00


	//----- nvinfo : EIATTR_KPARAM_INFO
	.align		4
.L_29:
        /*0098*/ 	.byte	0x04, 0x17
        /*009a*/ 	.short	(.L_31 - .L_30)
.L_30:
        /*009c*/ 	.word	0x00000000
        /*00a0*/ 	.short	0x0003
        /*00a2*/ 	.short	0x0018
        /*00a4*/ 	.byte	0x00, 0xf4, 0x21, 0x00


	//----- nvinfo : EIATTR_KPARAM_INFO
	.align		4
.L_31:
        /*00a8*/ 	.byte	0x04, 0x17
        /*00aa*/ 	.short	(.L_33 - .L_32)
.L_32:
        /*00ac*/ 	.word	0x00000000
        /*00b0*/ 	.short	0x0002
        /*00b2*/ 	.short	0x0010
        /*00b4*/ 	.byte	0x00, 0xf4, 0x21, 0x00


	//----- nvinfo : EIATTR_KPARAM_INFO
	.align		4
.L_33:
        /*00b8*/ 	.byte	0x04, 0x17
        /*00ba*/ 	.short	(.L_35 - .L_34)
.L_34:
        /*00bc*/ 	.word	0x00000000
        /*00c0*/ 	.short	0x0001
        /*00c2*/ 	.short	0x0008
        /*00c4*/ 	.byte	0x00, 0xf4, 0x21, 0x00


	//----- nvinfo : EIATTR_KPARAM_INFO
	.align		4
.L_35:
        /*00c8*/ 	.byte	0x04, 0x17
        /*00ca*/ 	.short	(.L_37 - .L_36)
.L_36:
        /*00cc*/ 	.word	0x00000000
        /*00d0*/ 	.short	0x0000
        /*00d2*/ 	.short	0x0000
        /*00d4*/ 	.byte	0x00, 0xf4, 0x21, 0x00


	//----- nvinfo : EIATTR_SPARSE_MMA_MASK
	.align		4
.L_37:
        /*00d8*/ 	.byte	0x03, 0x50
        /*00da*/ 	.short	0x0000


	//----- nvinfo : EIATTR_MAXREG_COUNT
	.align		4
        /*00dc*/ 	.byte	0x03, 0x1b
        /*00de*/ 	.short	0x00ff


	//----- nvinfo : EIATTR_EXIT_INSTR_OFFSETS
	.align		4
        /*00e0*/ 	.byte	0x04, 0x1c
        /*00e2*/ 	.short	(.L_39 - .L_38)


	//   ....[0]....
.L_38:
        /*00e4*/ 	.word	0x000006e0


	//----- nvinfo : EIATTR_REQNTID
	.align		4
.L_39:
        /*00e8*/ 	.byte	0x04, 0x10
        /*00ea*/ 	.short	(.L_41 - .L_40)
.L_40:
        /*00ec*/ 	.word	0x00000080
        /*00f0*/ 	.word	0x00000001
        /*00f4*/ 	.word	0x00000001


	//----- nvinfo : EIATTR_CBANK_PARAM_SIZE
	.align		4
.L_41:
        /*00f8*/ 	.byte	0x03, 0x19
        /*00fa*/ 	.short	0x0064


	//----- nvinfo : EIATTR_PARAM_CBANK
	.align		4
        /*00fc*/ 	.byte	0x04, 0x0a
        /*00fe*/ 	.short	(.L_43 - .L_42)
	.align		4
.L_42:
        /*0100*/ 	.word	index@(.nv.constant0.triton_poi_fused__native_batch_norm_legit_no_training_add_convolution_31)
        /*0104*/ 	.short	0x0210
        /*0106*/ 	.short	0x0064


	//----- nvinfo : EIATTR_SW_WAR
	.align		4
.L_43:
        /*0108*/ 	.byte	0x04, 0x36
        /*010a*/ 	.short	(.L_45 - .L_44)
.L_44:
        /*010c*/ 	.word	0x00000008
.L_45:


//--------------------- .nv.callgraph             --------------------------
	.section	.nv.callgraph,"",@"SHT_CUDA_CALLGRAPH"
	.align	4
	.sectionentsize	8
	.align		4
        /*0000*/ 	.word	0x00000000
	.align		4
        /*0004*/ 	.word	0xffffffff
	.align		4
        /*0008*/ 	.word	0x00000000
	.align		4
        /*000c*/ 	.word	0xfffffffe
	.align		4
        /*0010*/ 	.word	0x00000000
	.align		4
        /*0014*/ 	.word	0xfffffffd
	.align		4
        /*0018*/ 	.word	0x00000000
	.align		4
        /*001c*/ 	.word	0xfffffffc


//--------------------- .nv.constant4             --------------------------
	.section	.nv.constant4,"a",@progbits
	.align	8
	.align		8
.nv.constant4:
        /*0000*/ 	.dword	_$_str
	.align		8
        /*0008*/ 	.dword	_$_str_$_2


//--------------------- .text.triton_poi_fused__native_batch_norm_legit_no_training_add_convolution_31 --------------------------
	.section	.text.triton_poi_fused__native_batch_norm_legit_no_training_add_convolution_31,"ax",@progbits
	.align	128
        .global         triton_poi_fused__native_batch_norm_legit_no_training_add_convolution_31
        .type           triton_poi_fused__native_batch_norm_legit_no_training_add_convolution_31,@function
        .size           triton_poi_fused__native_batch_norm_legit_no_training_add_convolution_31,(.L_x_1 - triton_poi_fused__native_batch_norm_legit_no_training_add_convolution_31)
        .other          triton_poi_fused__native_batch_norm_legit_no_training_add_convolution_31,@"STO_CUDA_ENTRY STV_DEFAULT"
triton_poi_fused__native_batch_norm_legit_no_training_add_convolution_31:
.text.triton_poi_fused__native_batch_norm_legit_no_training_add_convolution_31:
[----:B------:R-:W-:Y:S01]  /*0000*/  LDC R1, c[0x0][0x28] ;  /* 0x00000a00ff017b82 */ /* 0x000fe20000000800 */
[----:B------:R-:W1:Y:S07]  /*0010*/  S2R R0, SR_TID.X ;  /* 0x0000000000007919 */ /* 0x000e6e0000002100 */
[----:B------:R-:W2:Y:S01]  /*0020*/  LDC.64 R6, c[0x0][0x228] ;  /* 0x00008a00ff067b82 */ /* 0x000ea20000000a00 */
[----:B------:R-:W-:Y:S01]  /*0030*/  ULDC.64 UR4, c[0x0][0x208] ;  /* 0x0000820000047ab9 */ /* 0x000fe20000000a00 */
[----:B------:R-:W3:Y:S06]  /*0040*/  S2R R5, SR_CTAID.X ;  /* 0x0000000000057919 */ /* 0x000eec0000002500 */
[----:B------:R-:W4:Y:S08]  /*0050*/  LDC.64 R8, c[0x0][0x250] ;  /* 0x00009400ff087b82 */ /* 0x000f300000000a00 */
[----:B------:R-:W5:Y:S08]  /*0060*/  LDC.64 R26, c[0x0][0x218] ;  /* 0x00008600ff1a7b82 */ /* 0x000f700000000a00 */
[----:B------:R-:W4:Y:S01]  /*0070*/  LDC.64 R12, c[0x0][0x248] ;  /* 0x00009200ff0c7b82 */ /* 0x000f220000000a00 */
[----:B-1----:R-:W-:-:S07]  /*0080*/  SHF.L.U32 R0, R0, 0x1, RZ ;  /* 0x0000000100007819 */ /* 0x002fce00000006ff */
[----:B------:R-:W1:Y:S01]  /*0090*/  LDC.64 R14, c[0x0][0x220] ;  /* 0x00008800ff0e7b82 */ /* 0x000e620000000a00 */
[----:B---3--:R-:W-:Y:S02]  /*00a0*/  SHF.R.S32.HI R3, RZ, 0x17, R5 ;  /* 0x00000017ff037819 */ /* 0x008fe40000011405 */
[----:B------:R-:W-:Y:S02]  /*00b0*/  LOP3.LUT R0, R0, 0xfe, RZ, 0xc0, !PT ;  /* 0x000000fe00007812 */ /* 0x000fe400078ec0ff */
[----:B------:R-:W-:-:S03]  /*00c0*/  SGXT R3, R3, 0x1 ;  /* 0x000000010303781a */ /* 0x000fc60000000200 */
[----:B------:R-:W3:Y:S01]  /*00d0*/  LDC.64 R18, c[0x0][0x240] ;  /* 0x00009000ff127b82 */ /* 0x000ee20000000a00 */
[----:B------:R-:W-:-:S04]  /*00e0*/  LEA R22, R5, R0, 0x8 ;  /* 0x0000000005167211 */ /* 0x000fc800078e40ff */
[-C--:B------:R-:W-:Y:S02]  /*00f0*/  LEA.HI R2, R3, R22.reuse, RZ, 0x6 ;  /* 0x0000001603027211 */ /* 0x080fe400078f30ff */
[----:B------:R-:W-:Y:S02]  /*0100*/  SHF.R.S32.HI R3, RZ, 0x1f, R22 ;  /* 0x0000001fff037819 */ /* 0x000fe40000011416 */
[--C-:B------:R-:W-:Y:S02]  /*0110*/  SHF.R.S32.HI R21, RZ, 0x6, R2.reuse ;  /* 0x00000006ff157819 */ /* 0x100fe40000011402 */
[----:B------:R-:W-:Y:S02]  /*0120*/  SHF.R.S32.HI R0, RZ, 0x1f, R2 ;  /* 0x0000001fff007819 */ /* 0x000fe40000011402 */
[----:B------:R-:W-:Y:S02]  /*0130*/  LEA.HI R3, R3, R22, RZ, 0x3 ;  /* 0x0000001603037211 */ /* 0x000fe400078f18ff */
[----:B------:R-:W-:-:S02]  /*0140*/  LEA.HI R0, R0, R21, RZ, 0x8 ;  /* 0x0000001500007211 */ /* 0x000fc400078f40ff */
[----:B------:R-:W-:Y:S02]  /*0150*/  SHF.R.S32.HI R4, RZ, 0x3, R3 ;  /* 0x00000003ff047819 */ /* 0x000fe40000011403 */
[----:B------:R-:W-:-:S04]  /*0160*/  LOP3.LUT R0, R0, 0xffffff00, RZ, 0xc0, !PT ;  /* 0xffffff0000007812 */ /* 0x000fc800078ec0ff */
[----:B------:R-:W-:-:S05]  /*0170*/  IADD3 R21, R21, -R0, RZ ;  /* 0x8000000015157210 */ /* 0x000fca0007ffe0ff */
[----:B--2---:R-:W-:-:S04]  /*0180*/  IMAD.WIDE R6, R21, 0x4, R6 ;  /* 0x0000000415067825 */ /* 0x004fc800078e0206 */
[----:B----4-:R-:W-:Y:S01]  /*0190*/  IMAD.WIDE R8, R21, 0x4, R8 ;  /* 0x0000000415087825 */ /* 0x010fe200078e0208 */
[----:B------:R-:W2:Y:S01]  /*01a0*/  LDG.E.EL R20, desc[UR4][R6.64] ;  /* 0x0000000406147981 */ /* 0x000ea2000c2e1900 */
[----:B------:R-:W-:-:S03]  /*01b0*/  LEA.HI R5, R4, R4, RZ, 0x3 ;  /* 0x0000000404057211 */ /* 0x000fc600078f18ff */
[----:B------:R4:W2:Y:S01]  /*01c0*/  LDG.E.EL R0, desc[UR4][R8.64] ;  /* 0x0000000408007981 */ /* 0x0008a2000c2e1900 */
[----:B------:R-:W-:Y:S01]  /*01d0*/  LOP3.LUT R5, R5, 0xfff8, RZ, 0xc0, !PT ;  /* 0x0000fff805057812 */ /* 0x000fe200078ec0ff */
[----:B-----5:R-:W-:Y:S01]  /*01e0*/  IMAD.WIDE R26, R21, 0x4, R26 ;  /* 0x00000004151a7825 */ /* 0x020fe200078e021a */
[----:B------:R-:W-:Y:S02]  /*01f0*/  LOP3.LUT R3, R3, 0xfffffff8, RZ, 0xc0, !PT ;  /* 0xfffffff803037812 */ /* 0x000fe400078ec0ff */
[----:B------:R-:W-:-:S04]  /*0200*/  IADD3 R10, R4, -R5, RZ ;  /* 0x80000005040a7210 */ /* 0x000fc80007ffe0ff */
[----:B------:R-:W-:Y:S01]  /*0210*/  LOP3.LUT R5, R10, 0x80, RZ, 0xc0, !PT ;  /* 0x000000800a057812 */ /* 0x000fe200078ec0ff */
[----:B0---4-:R-:W0:Y:S03]  /*0220*/  LDC.64 R8, c[0x0][0x238] ;  /* 0x00008e00ff087b82 */ /* 0x011e260000000a00 */
[----:B------:R-:W-:-:S04]  /*0230*/  LEA.HI R11, R5, R10, RZ, 0x19 ;  /* 0x0000000a050b7211 */ /* 0x000fc800078fc8ff */
[C---:B------:R-:W-:Y:S01]  /*0240*/  LOP3.LUT R16, R11.reuse, 0xfe, RZ, 0xc0, !PT ;  /* 0x000000fe0b107812 */ /* 0x040fe200078ec0ff */
[----:B------:R-:W4:Y:S01]  /*0250*/  LDC.64 R4, c[0x0][0x210] ;  /* 0x00008400ff047b82 */ /* 0x000f220000000a00 */
[----:B------:R-:W-:Y:S02]  /*0260*/  PRMT R6, R11, 0x8880, RZ ;  /* 0x000088800b067816 */ /* 0x000fe400000000ff */
[----:B------:R-:W-:Y:S02]  /*0270*/  IADD3 R17, RZ, -R16, RZ ;  /* 0x80000010ff117210 */ /* 0x000fe40007ffe0ff */
[----:B------:R-:W-:Y:S02]  /*0280*/  SHF.R.S32.HI R6, RZ, 0x1, R6 ;  /* 0x00000001ff067819 */ /* 0x000fe40000011406 */
[----:B------:R-:W-:Y:S02]  /*0290*/  PRMT R17, R17, 0x7710, RZ ;  /* 0x0000771011117816 */ /* 0x000fe400000000ff */
[----:B------:R-:W-:-:S02]  /*02a0*/  LOP3.LUT R16, R2, 0xffffffc0, RZ, 0xc0, !PT ;  /* 0xffffffc002107812 */ /* 0x000fc400078ec0ff */
[----:B------:R-:W-:Y:S02]  /*02b0*/  IADD3 R17, R10, R17, RZ ;  /* 0x000000110a117210 */ /* 0x000fe40007ffe0ff */
[----:B------:R-:W-:Y:S01]  /*02c0*/  PRMT R23, R6, 0x9910, RZ ;  /* 0x0000991006177816 */ /* 0x000fe200000000ff */
[----:B------:R-:W5:Y:S01]  /*02d0*/  LDC.64 R10, c[0x0][0x258] ;  /* 0x00009600ff0a7b82 */ /* 0x000f620000000a00 */
[----:B------:R-:W-:Y:S02]  /*02e0*/  IADD3 R16, R16, R22, -R3 ;  /* 0x0000001610107210 */ /* 0x000fe40007ffe803 */
[----:B------:R-:W-:Y:S02]  /*02f0*/  PRMT R25, R17, 0x8880, RZ ;  /* 0x0000888011197816 */ /* 0x000fe400000000ff */
[----:B------:R-:W-:Y:S01]  /*0300*/  LEA R16, R23, R16, 0x3 ;  /* 0x0000001017107211 */ /* 0x000fe200078e18ff */
[----:B------:R-:W-:Y:S01]  /*0310*/  IMAD.WIDE R12, R21, 0x4, R12 ;  /* 0x00000004150c7825 */ /* 0x000fe200078e020c */
[----:B------:R-:W2:Y:S01]  /*0320*/  LDG.E.EL R23, desc[UR4][R26.64] ;  /* 0x000000041a177981 */ /* 0x000ea2000c2e1900 */
[----:B------:R-:W5:Y:S01]  /*0330*/  LDC.64 R6, c[0x0][0x260] ;  /* 0x00009800ff067b82 */ /* 0x000f620000000a00 */
[----:B------:R-:W-:Y:S01]  /*0340*/  LEA R25, R25, R16, 0x5 ;  /* 0x0000001019197211 */ /* 0x000fe200078e28ff */
[----:B----4-:R-:W-:-:S02]  /*0350*/  IMAD.WIDE R4, R22, 0x4, R4 ;  /* 0x0000000416047825 */ /* 0x010fc400078e0204 */
[----:B------:R-:W4:Y:S04]  /*0360*/  LDG.E.EL R12, desc[UR4][R12.64] ;  /* 0x000000040c0c7981 */ /* 0x000f28000c2e1900 */
[----:B------:R-:W5:Y:S01]  /*0370*/  LDC.64 R2, c[0x0][0x230] ;  /* 0x00008c00ff027b82 */ /* 0x000f620000000a00 */
[----:B-1----:R-:W-:Y:S01]  /*0380*/  IMAD.WIDE R14, R21, 0x4, R14 ;  /* 0x00000004150e7825 */ /* 0x002fe200078e020e */
[----:B------:R-:W4:Y:S03]  /*0390*/  LDG.E.64 R16, desc[UR4][R4.64] ;  /* 0x0000000404107981 */ /* 0x000f26000c1e1b00 */
[----:B---3--:R-:W-:Y:S02]  /*03a0*/  IMAD.WIDE R18, R25, 0x4, R18 ;  /* 0x0000000419127825 */ /* 0x008fe400078e0212 */
[----:B------:R-:W3:Y:S04]  /*03b0*/  LDG.E.EL R14, desc[UR4][R14.64] ;  /* 0x000000040e0e7981 */ /* 0x000ee8000c2e1900 */
[----:B------:R-:W3:Y:S01]  /*03c0*/  LDG.E.64 R18, desc[UR4][R18.64] ;  /* 0x0000000412127981 */ /* 0x000ee2000c1e1b00 */
[----:B0-----:R-:W-:-:S04]  /*03d0*/  IMAD.WIDE R8, R21, 0x4, R8 ;  /* 0x0000000415087825 */ /* 0x001fc800078e0208 */
[C---:B-----5:R-:W-:Y:S02]  /*03e0*/  IMAD.WIDE R10, R21.reuse, 0x4, R10 ;  /* 0x00000004150a7825 */ /* 0x060fe400078e020a */
[----:B------:R-:W5:Y:S02]  /*03f0*/  LDG.E.EL R8, desc[UR4][R8.64] ;  /* 0x0000000408087981 */ /* 0x000f64000c2e1900 */
[C---:B------:R-:W-:Y:S02]  /*0400*/  IMAD.WIDE R6, R21.reuse, 0x4, R6 ;  /* 0x0000000415067825 */ /* 0x040fe400078e0206 */
[----:B------:R-:W5:Y:S02]  /*0410*/  LDG.E.EL R10, desc[UR4][R10.64] ;  /* 0x000000040a0a7981 */ /* 0x000f64000c2e1900 */
[----:B------:R-:W-:Y:S02]  /*0420*/  IMAD.WIDE R2, R21, 0x4, R2 ;  /* 0x0000000415027825 */ /* 0x000fe400078e0202 */
[----:B------:R0:W5:Y:S04]  /*0430*/  LDG.E.EL R7, desc[UR4][R6.64] ;  /* 0x0000000406077981 */ /* 0x000168000c2e1900 */
[----:B------:R1:W5:Y:S01]  /*0440*/  LDG.E.EL R21, desc[UR4][R2.64] ;  /* 0x0000000402157981 */ /* 0x000362000c2e1900 */
[----:B0-----:R-:W-:Y:S01]  /*0450*/  HFMA2.MMA R6, -RZ, RZ, 1.625, 0 ;  /* 0x3e800000ff067435 */ /* 0x001fe200000001ff */
[----:B-1----:R-:W0:Y:S02]  /*0460*/  LDC.64 R2, c[0x0][0x268] ;  /* 0x00009a00ff027b82 */ /* 0x002e240000000a00 */
[----:B0-----:R-:W-:-:S04]  /*0470*/  IMAD.WIDE R2, R22, 0x4, R2 ;  /* 0x0000000416027825 */ /* 0x001fc800078e0202 */
[----:B--2---:R-:W-:Y:S01]  /*0480*/  FADD R20, R20, 9.9999997473787516356e-06 ;  /* 0x3727c5ac14147421 */ /* 0x004fe20000000000 */
[----:B------:R-:W-:-:S03]  /*0490*/  FADD R0, R0, 9.9999997473787516356e-06 ;  /* 0x3727c5ac00007421 */ /* 0x000fc60000000000 */
[----:B------:R-:W0:Y:S08]  /*04a0*/  MUFU.SQRT R13, R20 ;  /* 0x00000014000d7308 */ /* 0x000e300000002000 */
[----:B------:R-:W1:Y:S01]  /*04b0*/  MUFU.SQRT R15, R0 ;  /* 0x00000000000f7308 */ /* 0x000e620000002000 */
[C---:B0-----:R-:W-:Y:S02]  /*04c0*/  FSETP.GT.AND P0, PT, R13.reuse, 8.50705917302346158658e+37, PT ;  /* 0x7e8000000d00780b */ /* 0x041fe40003f04000 */
[----:B------:R-:W-:-:S02]  /*04d0*/  FSETP.GEU.AND P2, PT, R13, 1.175494350822287508e-38, PT ;  /* 0x008000000d00780b */ /* 0x000fc40003f4e000 */
[C---:B-1----:R-:W-:Y:S02]  /*04e0*/  FSETP.GT.AND P1, PT, R15.reuse, 8.50705917302346158658e+37, PT ;  /* 0x7e8000000f00780b */ /* 0x042fe40003f24000 */
[----:B------:R-:W-:-:S07]  /*04f0*/  FSETP.GEU.AND P3, PT, R15, 1.175494350822287508e-38, PT ;  /* 0x008000000f00780b */ /* 0x000fce0003f6e000 */
[----:B------:R-:W-:-:S04]  /*0500*/  @P0 FMUL R13, R13, 0.25 ;  /* 0x3e8000000d0d0820 */ /* 0x000fc80000400000 */
[----:B------:R-:W-:Y:S01]  /*0510*/  @!P2 FMUL R13, R13, 16777216 ;  /* 0x4b8000000d0da820 */ /* 0x000fe20000400000 */
[----:B------:R-:W-:-:S04]  /*0520*/  @P1 FMUL R15, R15, 0.25 ;  /* 0x3e8000000f0f1820 */ /* 0x000fc80000400000 */
[----:B------:R-:W-:Y:S01]  /*0530*/  @!P3 FMUL R15, R15, 16777216 ;  /* 0x4b8000000f0fb820 */ /* 0x000fe20000400000 */
[----:B------:R-:W0:Y:S01]  /*0540*/  MUFU.RCP R13, R13 ;  /* 0x0000000d000d7308 */ /* 0x000e220000001000 */
[----:B------:R-:W-:-:S07]  /*0550*/  FSEL R0, R6, 1, P0 ;  /* 0x3f80000006007808 */ /* 0x000fce0000000000 */
[----:B------:R-:W1:Y:S01]  /*0560*/  MUFU.RCP R15, R15 ;  /* 0x0000000f000f7308 */ /* 0x000e620000001000 */
[----:B------:R-:W-:Y:S01]  /*0570*/  FSEL R6, R6, 1, P1 ;  /* 0x3f80000006067808 */ /* 0x000fe20000800000 */
[----:B------:R-:W-:Y:S01]  /*0580*/  @!P2 FMUL R0, R0, 16777216 ;  /* 0x4b8000000000a820 */ /* 0x000fe20000400000 */
[--C-:B----4-:R-:W-:Y:S01]  /*0590*/  FADD R16, R16, R23.reuse ;  /* 0x0000001710107221 */ /* 0x110fe20000000000 */
[----:B------:R-:W-:Y:S02]  /*05a0*/  FADD R17, R17, R23 ;  /* 0x0000001711117221 */ /* 0x000fe40000000000 */
[----:B------:R-:W-:Y:S01]  /*05b0*/  @!P3 FMUL R6, R6, 16777216 ;  /* 0x4b8000000606b820 */ /* 0x000fe20000400000 */
[----:B0-----:R-:W-:Y:S01]  /*05c0*/  FMUL R13, R13, R0 ;  /* 0x000000000d0d7220 */ /* 0x001fe20000400000 */
[----:B---3--:R-:W-:Y:S01]  /*05d0*/  FADD R0, -R14, R16 ;  /* 0x000000100e007221 */ /* 0x008fe20000000100 */
[--C-:B------:R-:W-:Y:S01]  /*05e0*/  FADD R9, R18, -R12.reuse ;  /* 0x8000000c12097221 */ /* 0x100fe20000000000 */
[----:B------:R-:W-:Y:S01]  /*05f0*/  FADD R14, -R14, R17 ;  /* 0x000000110e0e7221 */ /* 0x000fe20000000100 */
[----:B------:R-:W-:Y:S01]  /*0600*/  FADD R19, R19, -R12 ;  /* 0x8000000c13137221 */ /* 0x000fe20000000000 */
[----:B-1----:R-:W-:Y:S01]  /*0610*/  FMUL R6, R15, R6 ;  /* 0x000000060f067220 */ /* 0x002fe20000400000 */
[C---:B------:R-:W-:Y:S01]  /*0620*/  FMUL R0, R13.reuse, R0 ;  /* 0x000000000d007220 */ /* 0x040fe20000400000 */
[----:B------:R-:W-:-:S02]  /*0630*/  FMUL R13, R13, R14 ;  /* 0x0000000e0d0d7220 */ /* 0x000fc40000400000 */
[C---:B------:R-:W-:Y:S01]  /*0640*/  FMUL R9, R6.reuse, R9 ;  /* 0x0000000906097220 */ /* 0x040fe20000400000 */
[----:B------:R-:W-:-:S03]  /*0650*/  FMUL R6, R6, R19 ;  /* 0x0000001306067220 */ /* 0x000fc60000400000 */
[C-C-:B-----5:R-:W-:Y:S01]  /*0660*/  FFMA R9, R10.reuse, R9, R7.reuse ;  /* 0x000000090a097223 */ /* 0x160fe20000000007 */
[----:B------:R-:W-:Y:S01]  /*0670*/  FFMA R6, R10, R6, R7 ;  /* 0x000000060a067223 */ /* 0x000fe20000000007 */
[C-C-:B------:R-:W-:Y:S01]  /*0680*/  FFMA R0, R21.reuse, R0, R8.reuse ;  /* 0x0000000015007223 */ /* 0x140fe20000000008 */
[----:B------:R-:W-:-:S03]  /*0690*/  FFMA R13, R21, R13, R8 ;  /* 0x0000000d150d7223 */ /* 0x000fc60000000008 */
[----:B------:R-:W-:Y:S01]  /*06a0*/  FADD R12, R9, R0 ;  /* 0x00000000090c7221 */ /* 0x000fe20000000000 */
[----:B------:R-:W-:Y:S01]  /*06b0*/  FADD R13, R6, R13 ;  /* 0x0000000d060d7221 */ /* 0x000fe20000000000 */
[----:B------:R-:W-:Y:S04]  /*06c0*/  STG.E.64 desc[UR4][R4.64], R16 ;  /* 0x0000001004007986 */ /* 0x000fe8000c101b04 */
[----:B------:R-:W-:Y:S01]  /*06d0*/  STG.E.64 desc[UR4][R2.64], R12 ;  /* 0x0000000c02007986 */ /* 0x000fe2000c101b04 */
[----:B------:R-:W-:Y:S05]  /*06e0*/  EXIT ;  /* 0x000000000000794d */ /* 0x000fea0003800000 */
.L_x_0:
[----:B------:R-:W-:-:S00]  /*06f0*/  BRA `(.L_x_0) ;  /* 0xfffffffc00fc7947 */ /* 0x000fc0000383ffff */
[----:B------:R-:W-:-:S00]  /*0700*/  NOP ;  /* 0x0000000000007918 */ /* 0x000fc00000000000 */
[----:B------:R-:W-:-:S00]  /*0710*/  NOP ;  /* 0x0000000000007918 */ /* 0x000fc00000000000 */
[----:B------:R-:W-:-:S00]  /*0720*/  NOP ;  /* 0x0000000000007918 */ /* 0x000fc00000000000 */
[----:B------:R-:W-:-:S00]  /*0730*/  NOP ;  /* 0x0000000000007918 */ /* 0x000fc00000000000 */
[----:B------:R-:W-:-:S00]  /*0740*/  NOP ;  /* 0x0000000000007918 */ /* 0x000fc00000000000 */
[----:B------:R-:W-:-:S00]  /*0750*/  NOP ;  /* 0x0000000000007918 */ /* 0x000fc00000000000 */
[----:B------:R-:W-:-:S00]  /*0760*/  NOP ;  /* 0x0000000000007918 */ /* 0x000fc00000000000 */
[----:B------:R-:W-:-:S00]  /*0770*/  NOP ;  /* 0x0000000000007918 */ /* 0x000fc00000000000 */
.L_x_1:


//--------------------- .nv.global.init           --------------------------
	.section	.nv.global.init,"aw",@progbits
.nv.global.init:
	.type		_$_str,@object
	.size		_$_str,(_$_str_$_2 - _$_str)
_$_str:
        /*0000*/ 	.byte	0x5f, 0x5f, 0x43, 0x55, 0x44, 0x41, 0x5f, 0x46, 0x54, 0x5a, 0x00
	.type		_$_str_$_2,@object
	.size		_$_str_$_2,(.L_1 - _$_str_$_2)
_$_str_$_2:
        /*000b*/ 	.byte	0x5f, 0x5f, 0x43, 0x55, 0x44, 0x41, 0x5f, 0x50, 0x52, 0x45, 0x43, 0x5f, 0x53, 0x51, 0x52, 0x54
        /*001b*/ 	.byte	0x00
.L_1:


//--------------------- .nv.constant0.triton_poi_fused__native_batch_norm_legit_no_training_add_convolution_31 --------------------------
	.section	.nv.constant0.triton_poi_fused__native_batch_norm_legit_no_training_add_convolution_31,"a",@progbits
	.sectionflags	@""
	.align	4
.nv.constant0.triton_poi_fused__native_batch_norm_legit_no_training_add_convolution_31:
	.zero		628
